//
// Generated by NVIDIA NVVM Compiler
//
// Compiler Build ID: CL-36424714
// Cuda compilation tools, release 13.0, V13.0.88
// Based on NVVM 20.0.0
//

.version 9.0
.target sm_100
.address_size 64

	// .globl	_Z8sum_cudaPdS_i

.visible .entry _Z8sum_cudaPdS_i(
	.param .u64 .ptr .align 1 _Z8sum_cudaPdS_i_param_0,
	.param .u64 .ptr .align 1 _Z8sum_cudaPdS_i_param_1,
	.param .u32 _Z8sum_cudaPdS_i_param_2
)
{
	.reg .pred 	%p<4>;
	.reg .b32 	%r<15>;
	.reg .b64 	%rd<12>;
	.reg .b64 	%fd<10>;

	ld.param.u64 	%rd6, [_Z8sum_cudaPdS_i_param_0];
	ld.param.u64 	%rd7, [_Z8sum_cudaPdS_i_param_1];
	ld.param.u32 	%r8, [_Z8sum_cudaPdS_i_param_2];
	cvta.to.global.u64 	%rd1, %rd7;
	mov.u32 	%r9, %tid.x;
	mov.u32 	%r10, %ctaid.x;
	mov.u32 	%r1, %ntid.x;
	mad.lo.s32 	%r14, %r10, %r1, %r9;
	bar.sync 	0;
	setp.ge.s32 	%p1, %r14, %r8;
	mov.f64 	%fd9, 0d0000000000000000;
	@%p1 bra 	$L__BB0_4;
	mov.u32 	%r12, %nctaid.x;
	mul.lo.s32 	%r3, %r1, %r12;
	cvta.to.global.u64 	%rd2, %rd6;
	mov.b32 	%r13, 0;
$L__BB0_2:
	mul.wide.s32 	%rd8, %r14, 8;
	add.s64 	%rd9, %rd2, %rd8;
	ld.global.f64 	%fd4, [%rd9];
	cvt.rn.f64.s32 	%fd5, %r13;
	add.f64 	%fd6, %fd4, %fd5;
	cvt.rzi.s32.f64 	%r13, %fd6;
	add.s32 	%r14, %r14, %r3;
	setp.lt.s32 	%p2, %r14, %r8;
	@%p2 bra 	$L__BB0_2;
	cvt.rn.f64.s32 	%fd9, %r13;
$L__BB0_4:
	bar.sync 	0;
	ld.global.u64 	%rd11, [%rd1];
$L__BB0_5:
	mov.b64 	%fd7, %rd11;
	add.f64 	%fd8, %fd9, %fd7;
	mov.b64 	%rd10, %fd8;
	atom.relaxed.global.cas.b64 	%rd5, [%rd1], %rd11, %rd10;
	setp.ne.s64 	%p3, %rd11, %rd5;
	mov.u64 	%rd11, %rd5;
	@%p3 bra 	$L__BB0_5;
	ret;

}


// ===== COMPILED SASS (sm_100) =====

	.target	sm_100

	.elftype	@"ET_EXEC"


//--------------------- .note.nv.tkinfo           --------------------------
	.section	.note.nv.tkinfo,"",@"SHT_NOTE"
	.sectionflags	@"SHF_NOTE_NV_TKINFO"
	.tkinfo
        /*0018*/ 	.word	0x00000002
        /*0030*/ 	.string	""
        /*0030*/ 	.string	"ptxas"
        /*0030*/ 	.string	"Cuda compilation tools, release 13.0, V13.0.88"
        /*0030*/ 	.string	"Build cuda_13.0.r13.0/compiler.36424714_0"
        /*0030*/ 	.string	"-arch sm_100 -m 64 "



//--------------------- .note.nv.cuinfo           --------------------------
	.section	.note.nv.cuinfo,"",@"SHT_NOTE"
	.sectionflags	@"SHF_NOTE_NV_CUINFO"
        /*0018*/ 	.short	0x0002
        /*001a*/ 	.short	0x0064
        /*001c*/ 	.short	0x0082
	.zero		2


//--------------------- .nv.info                  --------------------------
	.section	.nv.info,"",@"SHT_CUDA_INFO"
	.align	4


	//----- nvinfo : EIATTR_REGCOUNT
	.align		4
        /*0000*/ 	.byte	0x04, 0x2f
        /*0002*/ 	.short	(.L_1 - .L_0)
	.align		4
.L_0:
        /*0004*/ 	.word	index@(_Z8sum_cudaPdS_i)
        /*0008*/ 	.word	0x0000000e


	//----- nvinfo : EIATTR_FRAME_SIZE
	.align		4
.L_1:
        /*000c*/ 	.byte	0x04, 0x11
        /*000e*/ 	.short	(.L_3 - .L_2)
	.align		4
.L_2:
        /*0010*/ 	.word	index@(_Z8sum_cudaPdS_i)
        /*0014*/ 	.word	0x00000000


	//----- nvinfo : EIATTR_MIN_STACK_SIZE
	.align		4
.L_3:
        /*0018*/ 	.byte	0x04, 0x12
        /*001a*/ 	.short	(.L_5 - .L_4)
	.align		4
.L_4:
        /*001c*/ 	.word	index@(_Z8sum_cudaPdS_i)
        /*0020*/ 	.word	0x00000000
.L_5:


//--------------------- .nv.compat                --------------------------
	.section	.nv.compat,"",@"SHT_CUDA_COMPAT_INFO"
	.align	4
        /*0000*/ 	.byte	0x02, 0x09, 0x00, 0x00, 0x02, 0x02, 0x01, 0x00, 0x02, 0x05, 0x05, 0x00, 0x03, 0x07, 0x01, 0x01
        /*0010*/ 	.byte	0x02, 0x03, 0x00, 0x00, 0x02, 0x06, 0x01, 0x00, 0x04, 0x0b, 0x08, 0x00, 0x01, 0x00, 0x00, 0x00
        /*0020*/ 	.byte	0x00, 0x00, 0x00, 0x00


//--------------------- .nv.info._Z8sum_cudaPdS_i --------------------------
	.section	.nv.info._Z8sum_cudaPdS_i,"",@"SHT_CUDA_INFO"
	.sectionflags	@""
	.align	4


	//----- nvinfo : EIATTR_CUDA_API_VERSION
	.align		4
        /*0000*/ 	.byte	0x04, 0x37
        /*0002*/ 	.short	(.L_7 - .L_6)
.L_6:
        /*0004*/ 	.word	0x00000082


	//----- nvinfo : EIATTR_KPARAM_INFO
	.align		4
.L_7:
        /*0008*/ 	.byte	0x04, 0x17
        /*000a*/ 	.short	(.L_9 - .L_8)
.L_8:
        /*000c*/ 	.word	0x00000000
        /*0010*/ 	.short	0x0002
        /*0012*/ 	.short	0x0010
        /*0014*/ 	.byte	0x00, 0xf0, 0x11, 0x00


	//----- nvinfo : EIATTR_KPARAM_INFO
	.align		4
.L_9:
        /*0018*/ 	.byte	0x04, 0x17
        /*001a*/ 	.short	(.L_11 - .L_10)
.L_10:
        /*001c*/ 	.word	0x00000000
        /*0020*/ 	.short	0x0001
        /*0022*/ 	.short	0x0008
        /*0024*/ 	.byte	0x00, 0xf5, 0x21, 0x00


	//----- nvinfo : EIATTR_KPARAM_INFO
	.align		4
.L_11:
        /*0028*/ 	.byte	0x04, 0x17
        /*002a*/ 	.short	(.L_13 - .L_12)
.L_12:
        /*002c*/ 	.word	0x00000000
        /*0030*/ 	.short	0x0000
        /*0032*/ 	.short	0x0000
        /*0034*/ 	.byte	0x00, 0xf5, 0x21, 0x00


	//----- nvinfo : EIATTR_SPARSE_MMA_MASK
	.align		4
.L_13:
        /*0038*/ 	.byte	0x03, 0x50
        /*003a*/ 	.short	0x0000


	//----- nvinfo : EIATTR_MAXREG_COUNT
	.align		4
        /*003c*/ 	.byte	0x03, 0x1b
        /*003e*/ 	.short	0x00ff


	//----- nvinfo : EIATTR_NUM_BARRIERS
	.align		4
        /*0040*/ 	.byte	0x02, 0x4c
        /*0042*/ 	.byte	0x01
	.zero		1


	//----- nvinfo : EIATTR_MERCURY_ISA_VERSION
	.align		4
        /*0044*/ 	.byte	0x03, 0x5f
        /*0046*/ 	.short	0x0101


	//----- nvinfo : EIATTR_VRC_CTA_INIT_COUNT
	.align		4
        /*0048*/ 	.byte	0x02, 0x4a
	.zero		1
	.zero		1


	//----- nvinfo : EIATTR_EXIT_INSTR_OFFSETS
	.align		4
        /*004c*/ 	.byte	0x04, 0x1c
        /*004e*/ 	.short	(.L_15 - .L_14)


	//   ....[0]....
.L_14:
        /*0050*/ 	.word	0x00000270


	//----- nvinfo : EIATTR_CRS_STACK_SIZE
	.align		4
.L_15:
        /*0054*/ 	.byte	0x04, 0x1e
        /*0056*/ 	.short	(.L_17 - .L_16)
.L_16:
        /*0058*/ 	.word	0x00000000


	//----- nvinfo : EIATTR_CBANK_PARAM_SIZE
	.align		4
.L_17:
        /*005c*/ 	.byte	0x03, 0x19
        /*005e*/ 	.short	0x0014


	//----- nvinfo : EIATTR_PARAM_CBANK
	.align		4
        /*0060*/ 	.byte	0x04, 0x0a
        /*0062*/ 	.short	(.L_19 - .L_18)
	.align		4
.L_18:
        /*0064*/ 	.word	index@(.nv.constant0._Z8sum_cudaPdS_i)
        /*0068*/ 	.short	0x0380
        /*006a*/ 	.short	0x0014


	//----- nvinfo : EIATTR_SW_WAR
	.align		4
.L_19:
        /*006c*/ 	.byte	0x04, 0x36
        /*006e*/ 	.short	(.L_21 - .L_20)
.L_20:
        /*0070*/ 	.word	0x00000008
.L_21:


//--------------------- .nv.callgraph             --------------------------
	.section	.nv.callgraph,"",@"SHT_CUDA_CALLGRAPH"
	.align	4
	.sectionentsize	8
	.align		4
        /*0000*/ 	.word	0x00000000
	.align		4
        /*0004*/ 	.word	0xffffffff
	.align		4
        /*0008*/ 	.word	0x00000000
	.align		4
        /*000c*/ 	.word	0xfffffffe
	.align		4
        /*0010*/ 	.word	0x00000000
	.align		4
        /*0014*/ 	.word	0xfffffffd
	.align		4
        /*0018*/ 	.word	0x00000000
	.align		4
        /*001c*/ 	.word	0xfffffffc


//--------------------- .text._Z8sum_cudaPdS_i    --------------------------
	.section	.text._Z8sum_cudaPdS_i,"ax",@progbits
	.align	128
        .global         _Z8sum_cudaPdS_i
        .type           _Z8sum_cudaPdS_i,@function
        .size           _Z8sum_cudaPdS_i,(.L_x_6 - _Z8sum_cudaPdS_i)
        .other          _Z8sum_cudaPdS_i,@"STO_CUDA_ENTRY STV_DEFAULT"
_Z8sum_cudaPdS_i:
.text._Z8sum_cudaPdS_i:
[----:B------:R-:W-:Y:S01]  /*0000*/  LDC R1, c[0x0][0x37c] ;  /* 0x0000df00ff017b82 */ /* 0x000fe20000000800 */
[----:B------:R-:W0:Y:S07]  /*0010*/  S2R R0, SR_TID.X ;  /* 0x0000000000007919 */ /* 0x000e2e0000002100 */
[----:B------:R-:W0:Y:S01]  /*0020*/  S2UR UR6, SR_CTAID.X ;  /* 0x00000000000679c3 */ /* 0x000e220000002500 */
[----:B------:R-:W1:Y:S01]  /*0030*/  LDCU UR7, c[0x0][0x390] ;  /* 0x00007200ff0777ac */ /* 0x000e620008000800 */
[----:B------:R-:W-:Y:S01]  /*0040*/  BSSY.RECONVERGENT B0, `(.L_x_0) ;  /* 0x0000017000007945 */ /* 0x000fe20003800200 */
[----:B------:R-:W-:Y:S01]  /*0050*/  CS2R R2, SRZ ;  /* 0x0000000000027805 */ /* 0x000fe2000001ff00 */
[----:B------:R-:W2:Y:S04]  /*0060*/  LDCU.64 UR4, c[0x0][0x358] ;  /* 0x00006b00ff0477ac */ /* 0x000ea80008000a00 */
[----:B------:R-:W0:Y:S02]  /*0070*/  LDC R9, c[0x0][0x360] ;  /* 0x0000d800ff097b82 */ /* 0x000e240000000800 */
[----:B0-----:R-:W-:-:S06]  /*0080*/  IMAD R0, R9, UR6, R0 ;  /* 0x0000000609007c24 */ /* 0x001fcc000f8e0200 */
[----:B------:R-:W-:Y:S01]  /*0090*/  BAR.SYNC.DEFER_BLOCKING 0x0 ;  /* 0x0000000000007b1d */ /* 0x000fe20000010000 */
[----:B-1----:R-:W-:-:S13]  /*00a0*/  ISETP.GE.AND P0, PT, R0, UR7, PT ;  /* 0x0000000700007c0c */ /* 0x002fda000bf06270 */
[----:B--2---:R-:W-:Y:S05]  /*00b0*/  @P0 BRA `(.L_x_1) ;  /* 0x00000000003c0947 */ /* 0x004fea0003800000 */
[----:B------:R-:W0:Y:S01]  /*00c0*/  LDC.64 R6, c[0x0][0x380] ;  /* 0x0000e000ff067b82 */ /* 0x000e220000000a00 */
[----:B------:R-:W1:Y:S01]  /*00d0*/  LDCU UR6, c[0x0][0x370] ;  /* 0x00006e00ff0677ac */ /* 0x000e620008000800 */
[----:B------:R-:W-:Y:S01]  /*00e0*/  BSSY.RECONVERGENT B1, `(.L_x_2) ;  /* 0x000000b000017945 */ /* 0x000fe20003800200 */
[----:B------:R-:W-:Y:S02]  /*00f0*/  IMAD.MOV.U32 R8, RZ, RZ, RZ ;  /* 0x000000ffff087224 */ /* 0x000fe400078e00ff */
[----:B-1----:R-:W-:-:S07]  /*0100*/  IMAD R9, R9, UR6, RZ ;  /* 0x0000000609097c24 */ /* 0x002fce000f8e02ff */
.L_x_3:
[----:B0-----:R-:W-:-:S06]  /*0110*/  IMAD.WIDE R2, R0, 0x8, R6 ;  /* 0x0000000800027825 */ /* 0x001fcc00078e0206 */
[----:B--2---:R-:W2:Y:S01]  /*0120*/  LDG.E.64 R2, desc[UR4][R2.64] ;  /* 0x0000000402027981 */ /* 0x004ea2000c1e1b00 */
[----:B-1----:R-:W2:Y:S01]  /*0130*/  I2F.F64 R4, R8 ;  /* 0x0000000800047312 */ /* 0x002ea20000201c00 */
[----:B------:R-:W-:-:S05]  /*0140*/  IMAD.IADD R0, R9, 0x1, R0 ;  /* 0x0000000109007824 */ /* 0x000fca00078e0200 */
[----:B------:R-:W-:Y:S01]  /*0150*/  ISETP.GE.AND P0, PT, R0, UR7, PT ;  /* 0x0000000700007c0c */ /* 0x000fe2000bf06270 */
[----:B--2---:R-:W-:-:S06]  /*0160*/  DADD R4, R2, R4 ;  /* 0x0000000002047229 */ /* 0x004fcc0000000004 */
[----:B------:R1:W2:Y:S06]  /*0170*/  F2I.F64.TRUNC R8, R4 ;  /* 0x0000000400087311 */ /* 0x0002ac000030d100 */
[----:B------:R-:W-:Y:S05]  /*0180*/  @!P0 BRA `(.L_x_3) ;  /* 0xfffffffc00e08947 */ /* 0x000fea000383ffff */
[----:B------:R-:W-:Y:S05]  /*0190*/  BSYNC.RECONVERGENT B1 ;  /* 0x0000000000017941 */ /* 0x000fea0003800200 */
.L_x_2:
[----:B--2---:R0:W2:Y:S02]  /*01a0*/  I2F.F64 R2, R8 ;  /* 0x0000000800027312 */ /* 0x0040a40000201c00 */
.L_x_1:
[----:B------:R-:W-:Y:S05]  /*01b0*/  BSYNC.RECONVERGENT B0 ;  /* 0x0000000000007941 */ /* 0x000fea0003800200 */
.L_x_0:
[----:B-1----:R-:W0:Y:S08]  /*01c0*/  LDC.64 R4, c[0x0][0x388] ;  /* 0x0000e200ff047b82 */ /* 0x002e300000000a00 */
[----:B------:R-:W-:Y:S06]  /*01d0*/  BAR.SYNC.DEFER_BLOCKING 0x0 ;  /* 0x0000000000007b1d */ /* 0x000fec0000010000 */
[----:B0-----:R0:W5:Y:S02]  /*01e0*/  LDG.E.64 R8, desc[UR4][R4.64] ;  /* 0x0000000404087981 */ /* 0x001164000c1e1b00 */
.L_x_4:
[----:B--2--5:R-:W-:Y:S01]  /*01f0*/  DADD R10, R8, R2 ;  /* 0x00000000080a7229 */ /* 0x024fe20000000002 */
[----:B------:R-:W-:Y:S09]  /*0200*/  YIELD ;  /* 0x0000000000007946 */ /* 0x000ff20003800000 */
[----:B------:R-:W2:Y:S02]  /*0210*/  ATOMG.E.CAS.64.STRONG.GPU PT, R10, [R4], R8, R10 ;  /* 0x00000008040a73a9 */ /* 0x000ea400001ee50a */
[----:B--2---:R-:W-:-:S02]  /*0220*/  ISETP.NE.U32.AND P0, PT, R8, R10, PT ;  /* 0x0000000a0800720c */ /* 0x004fc40003f05070 */
[----:B------:R-:W-:Y:S02]  /*0230*/  MOV R8, R10 ;  /* 0x0000000a00087202 */ /* 0x000fe40000000f00 */
[----:B------:R-:W-:Y:S01]  /*0240*/  ISETP.NE.AND.EX P0, PT, R9, R11, PT, P0 ;  /* 0x0000000b0900720c */ /* 0x000fe20003f05300 */
[----:B------:R-:W-:-:S12]  /*0250*/  IMAD.MOV.U32 R9, RZ, RZ, R11 ;  /* 0x000000ffff097224 */ /* 0x000fd800078e000b */
[----:B------:R-:W-:Y:S05]  /*0260*/  @P0 BRA `(.L_x_4) ;  /* 0xfffffffc00e00947 */ /* 0x000fea000383ffff */
[----:B------:R-:W-:Y:S05]  /*0270*/  EXIT ;  /* 0x000000000000794d */ /* 0x000fea0003800000 */
.L_x_5:
[----:B------:R-:W-:-:S00]  /*0280*/  BRA `(.L_x_5) ;  /* 0xfffffffc00fc7947 */ /* 0x000fc0000383ffff */
[----:B------:R-:W-:-:S00]  /*0290*/  NOP ;  /* 0x0000000000007918 */ /* 0x000fc00000000000 */
        /* <DEDUP_REMOVED lines=14> */
.L_x_6:


//--------------------- .nv.shared.reserved.0     --------------------------
	.section	.nv.shared.reserved.0,"aw",@nobits
	.weak		__nv_reservedSMEM_offset_0_alias
	.size		__nv_reservedSMEM_offset_0_alias, 0, 64
	.other		__nv_reservedSMEM_offset_0_alias,@"STO_CUDA_RESERVED_SHARED STV_DEFAULT"
__nv_reservedSMEM_offset_0_alias:
	.zero		0
	.zero		64


//--------------------- .nv.constant0._Z8sum_cudaPdS_i --------------------------
	.section	.nv.constant0._Z8sum_cudaPdS_i,"a",@progbits
	.sectionflags	@""
	.align	4
.nv.constant0._Z8sum_cudaPdS_i:
	.zero		916


//--------------------- SYMBOLS --------------------------

	.type		.nv.reservedSmem.offset0,@object
	.size		.nv.reservedSmem.offset0,0x4
